	.headerflags	@"EF_CUDA_TEXMODE_UNIFIED EF_CUDA_64BIT_ADDRESS EF_CUDA_ACCELERATORS EF_CUDA_SM90 EF_CUDA_VIRTUAL_SM(EF_CUDA_SM90)"
	.elftype	@"ET_EXEC"


//--------------------- .nv.info                  --------------------------
	.section	.nv.info,"",@"SHT_CUDA_INFO"
	.align	4


	//----- nvinfo : EIATTR_REGCOUNT
	.align		4
        /*0000*/ 	.byte	0x04, 0x2f
        /*0002*/ 	.short	(.L_1 - .L_0)
	.align		4
.L_0:
        /*0004*/ 	.word	index@(triton_poi_fused_add_38)
        /*0008*/ 	.word	0x0000001a


	//----- nvinfo : EIATTR_MIN_STACK_SIZE
	.align		4
.L_1:
        /*000c*/ 	.byte	0x04, 0x12
        /*000e*/ 	.short	(.L_3 - .L_2)
	.align		4
.L_2:
        /*0010*/ 	.word	index@(triton_poi_fused_add_38)
        /*0014*/ 	.word	0x00000000


	//----- nvinfo : EIATTR_FRAME_SIZE
	.align		4
.L_3:
        /*0018*/ 	.byte	0x04, 0x11
        /*001a*/ 	.short	(.L_5 - .L_4)
	.align		4
.L_4:
        /*001c*/ 	.word	index@(triton_poi_fused_add_38)
        /*0020*/ 	.word	0x00000000


	//----- nvinfo : EIATTR_MIN_STACK_SIZE
	.align		4
.L_5:
        /*0024*/ 	.byte	0x04, 0x12
        /*0026*/ 	.short	(.L_7 - .L_6)
	.align		4
.L_6:
        /*0028*/ 	.word	index@(triton_poi_fused_add_38)
        /*002c*/ 	.word	0x00000000
.L_7:


//--------------------- .nv.info.triton_poi_fused_add_38 --------------------------
	.section	.nv.info.triton_poi_fused_add_38,"",@"SHT_CUDA_INFO"
	.sectionflags	@""
	.align	4


	//----- nvinfo : EIATTR_CUDA_API_VERSION
	.align		4
        /*0000*/ 	.byte	0x04, 0x37
        /*0002*/ 	.short	(.L_9 - .L_8)
.L_8:
        /*0004*/ 	.word	0x0000007c


	//----- nvinfo : EIATTR_KPARAM_INFO
	.align		4
.L_9:
        /*0008*/ 	.byte	0x04, 0x17
        /*000a*/ 	.short	(.L_11 - .L_10)
.L_10:
        /*000c*/ 	.word	0x00000000
        /*0010*/ 	.short	0x0002
        /*0012*/ 	.short	0x0010
        /*0014*/ 	.byte	0x00, 0xf0, 0x11, 0x00


	//----- nvinfo : EIATTR_KPARAM_INFO
	.align		4
.L_11:
        /*0018*/ 	.byte	0x04, 0x17
        /*001a*/ 	.short	(.L_13 - .L_12)
.L_12:
        /*001c*/ 	.word	0x00000000
        /*0020*/ 	.short	0x0001
        /*0022*/ 	.short	0x0008
        /*0024*/ 	.byte	0x00, 0xf4, 0x21, 0x00


	//----- nvinfo : EIATTR_KPARAM_INFO
	.align		4
.L_13:
        /*0028*/ 	.byte	0x04, 0x17
        /*002a*/ 	.short	(.L_15 - .L_14)
.L_14:
        /*002c*/ 	.word	0x00000000
        /*0030*/ 	.short	0x0000
        /*0032*/ 	.short	0x0000
        /*0034*/ 	.byte	0x00, 0xf4, 0x21, 0x00


	//----- nvinfo : EIATTR_SPARSE_MMA_MASK
	.align		4
.L_15:
        /*0038*/ 	.byte	0x03, 0x50
        /*003a*/ 	.short	0x0000


	//----- nvinfo : EIATTR_MAXREG_COUNT
	.align		4
        /*003c*/ 	.byte	0x03, 0x1b
        /*003e*/ 	.short	0x00ff


	//----- nvinfo : EIATTR_EXIT_INSTR_OFFSETS
	.align		4
        /*0040*/ 	.byte	0x04, 0x1c
        /*0042*/ 	.short	(.L_17 - .L_16)


	//   ....[0]....
.L_16:
        /*0044*/ 	.word	0x00000190


	//----- nvinfo : EIATTR_REQNTID
	.align		4
.L_17:
        /*0048*/ 	.byte	0x04, 0x10
        /*004a*/ 	.short	(.L_19 - .L_18)
.L_18:
        /*004c*/ 	.word	0x00000080
        /*0050*/ 	.word	0x00000001
        /*0054*/ 	.word	0x00000001


	//----- nvinfo : EIATTR_CBANK_PARAM_SIZE
	.align		4
.L_19:
        /*0058*/ 	.byte	0x03, 0x19
        /*005a*/ 	.short	0x0014


	//----- nvinfo : EIATTR_PARAM_CBANK
	.align		4
        /*005c*/ 	.byte	0x04, 0x0a
        /*005e*/ 	.short	(.L_21 - .L_20)
	.align		4
.L_20:
        /*0060*/ 	.word	index@(.nv.constant0.triton_poi_fused_add_38)
        /*0064*/ 	.short	0x0210
        /*0066*/ 	.short	0x0014


	//----- nvinfo : EIATTR_SW_WAR
	.align		4
.L_21:
        /*0068*/ 	.byte	0x04, 0x36
        /*006a*/ 	.short	(.L_23 - .L_22)
.L_22:
        /*006c*/ 	.word	0x00000008
.L_23:


//--------------------- .nv.callgraph             --------------------------
	.section	.nv.callgraph,"",@"SHT_CUDA_CALLGRAPH"
	.align	4
	.sectionentsize	8
	.align		4
        /*0000*/ 	.word	0x00000000
	.align		4
        /*0004*/ 	.word	0xffffffff
	.align		4
        /*0008*/ 	.word	0x00000000
	.align		4
        /*000c*/ 	.word	0xfffffffe
	.align		4
        /*0010*/ 	.word	0x00000000
	.align		4
        /*0014*/ 	.word	0xfffffffd
	.align		4
        /*0018*/ 	.word	0x00000000
	.align		4
        /*001c*/ 	.word	0xfffffffc


//--------------------- .text.triton_poi_fused_add_38 --------------------------
	.section	.text.triton_poi_fused_add_38,"ax",@progbits
	.align	128
        .global         triton_poi_fused_add_38
        .type           triton_poi_fused_add_38,@function
        .size           triton_poi_fused_add_38,(.L_x_1 - triton_poi_fused_add_38)
        .other          triton_poi_fused_add_38,@"STO_CUDA_ENTRY STV_DEFAULT"
triton_poi_fused_add_38:
.text.triton_poi_fused_add_38:
[----:B------:R-:W-:Y:S01]  /*0000*/  LDC R1, c[0x0][0x28] ;  /* 0x00000a00ff017b82 */ /* 0x000fe20000000800 */
[----:B------:R-:W1:Y:S07]  /*0010*/  S2R R0, SR_TID.X ;  /* 0x0000000000007919 */ /* 0x000e6e0000002100 */
[----:B------:R-:W2:Y:S01]  /*0020*/  LDC.64 R2, c[0x0][0x210] ;  /* 0x00008400ff027b82 */ /* 0x000ea20000000a00 */
[----:B------:R-:W-:Y:S01]  /*0030*/  ULDC.64 UR4, c[0x0][0x208] ;  /* 0x0000820000047ab9 */ /* 0x000fe20000000a00 */
[----:B------:R-:W3:Y:S06]  /*0040*/  S2R R5, SR_CTAID.X ;  /* 0x0000000000057919 */ /* 0x000eec0000002500 */
[----:B------:R-:W4:Y:S01]  /*0050*/  LDC.64 R8, c[0x0][0x218] ;  /* 0x00008600ff087b82 */ /* 0x000f220000000a00 */
[----:B-1----:R-:W-:-:S04]  /*0060*/  SHF.L.U32 R0, R0, 0x2, RZ ;  /* 0x0000000200007819 */ /* 0x002fc800000006ff */
[----:B------:R-:W-:-:S04]  /*0070*/  LOP3.LUT R0, R0, 0x1fc, RZ, 0xc0, !PT ;  /* 0x000001fc00007812 */ /* 0x000fc800078ec0ff */
[----:B---3--:R-:W-:-:S05]  /*0080*/  LEA R5, R5, R0, 0xa ;  /* 0x0000000005057211 */ /* 0x008fca00078e50ff */
[----:B--2---:R-:W-:-:S04]  /*0090*/  IMAD.WIDE R2, R5, 0x4, R2 ;  /* 0x0000000405027825 */ /* 0x004fc800078e0202 */
[----:B----4-:R-:W-:Y:S01]  /*00a0*/  IMAD.WIDE R8, R5, 0x4, R8 ;  /* 0x0000000405087825 */ /* 0x010fe200078e0208 */
[----:B------:R-:W2:Y:S04]  /*00b0*/  LDG.E.128 R12, desc[UR4][R2.64] ;  /* 0x00000004020c7981 */ /* 0x000ea8000c1e1d00 */
[----:B------:R-:W2:Y:S04]  /*00c0*/  LDG.E.128 R16, desc[UR4][R8.64] ;  /* 0x0000000408107981 */ /* 0x000ea8000c1e1d00 */
[----:B------:R-:W3:Y:S04]  /*00d0*/  LDG.E.128 R4, desc[UR4][R2.64+0x800] ;  /* 0x0008000402047981 */ /* 0x000ee8000c1e1d00 */
[----:B------:R-:W3:Y:S01]  /*00e0*/  LDG.E.128 R20, desc[UR4][R8.64+0x800] ;  /* 0x0008000408147981 */ /* 0x000ee2000c1e1d00 */
[----:B--2---:R-:W-:Y:S01]  /*00f0*/  FADD R12, R12, R16 ;  /* 0x000000100c0c7221 */ /* 0x004fe20000000000 */
[----:B------:R-:W-:Y:S01]  /*0100*/  FADD R13, R13, R17 ;  /* 0x000000110d0d7221 */ /* 0x000fe20000000000 */
[----:B------:R-:W-:Y:S01]  /*0110*/  FADD R14, R14, R18 ;  /* 0x000000120e0e7221 */ /* 0x000fe20000000000 */
[----:B------:R-:W-:Y:S01]  /*0120*/  FADD R15, R15, R19 ;  /* 0x000000130f0f7221 */ /* 0x000fe20000000000 */
[----:B---3--:R-:W-:Y:S01]  /*0130*/  FADD R4, R4, R20 ;  /* 0x0000001404047221 */ /* 0x008fe20000000000 */
[----:B------:R-:W-:Y:S01]  /*0140*/  FADD R5, R5, R21 ;  /* 0x0000001505057221 */ /* 0x000fe20000000000 */
[----:B------:R-:W-:Y:S01]  /*0150*/  FADD R6, R6, R22 ;  /* 0x0000001606067221 */ /* 0x000fe20000000000 */
[----:B------:R-:W-:Y:S01]  /*0160*/  FADD R7, R7, R23 ;  /* 0x0000001707077221 */ /* 0x000fe20000000000 */
[----:B------:R-:W-:Y:S04]  /*0170*/  STG.E.128 desc[UR4][R2.64], R12 ;  /* 0x0000000c02007986 */ /* 0x000fe8000c101d04 */
[----:B------:R-:W-:Y:S01]  /*0180*/  STG.E.128 desc[UR4][R2.64+0x800], R4 ;  /* 0x0008000402007986 */ /* 0x000fe2000c101d04 */
[----:B------:R-:W-:Y:S05]  /*0190*/  EXIT ;  /* 0x000000000000794d */ /* 0x000fea0003800000 */
.L_x_0:
[----:B------:R-:W-:-:S00]  /*01a0*/  BRA `(.L_x_0) ;  /* 0xfffffffc00fc7947 */ /* 0x000fc0000383ffff */
[----:B------:R-:W-:-:S00]  /*01b0*/  NOP ;  /* 0x0000000000007918 */ /* 0x000fc00000000000 */
        /* <DEDUP_REMOVED lines=12> */
.L_x_1:


//--------------------- .nv.constant0.triton_poi_fused_add_38 --------------------------
	.section	.nv.constant0.triton_poi_fused_add_38,"a",@progbits
	.sectionflags	@""
	.align	4
.nv.constant0.triton_poi_fused_add_38:
	.zero		548
